//
// Generated by NVIDIA NVVM Compiler
//
// Compiler Build ID: CL-36424714
// Cuda compilation tools, release 13.0, V13.0.88
// Based on NVVM 20.0.0
//

.version 9.0
.target sm_100
.address_size 64

	// .globl	_Z22conv2d_upsample_kernelPKfiiPfiiS0_iS0_i

.visible .entry _Z22conv2d_upsample_kernelPKfiiPfiiS0_iS0_i(
	.param .u64 .ptr .align 1 _Z22conv2d_upsample_kernelPKfiiPfiiS0_iS0_i_param_0,
	.param .u32 _Z22conv2d_upsample_kernelPKfiiPfiiS0_iS0_i_param_1,
	.param .u32 _Z22conv2d_upsample_kernelPKfiiPfiiS0_iS0_i_param_2,
	.param .u64 .ptr .align 1 _Z22conv2d_upsample_kernelPKfiiPfiiS0_iS0_i_param_3,
	.param .u32 _Z22conv2d_upsample_kernelPKfiiPfiiS0_iS0_i_param_4,
	.param .u32 _Z22conv2d_upsample_kernelPKfiiPfiiS0_iS0_i_param_5,
	.param .u64 .ptr .align 1 _Z22conv2d_upsample_kernelPKfiiPfiiS0_iS0_i_param_6,
	.param .u32 _Z22conv2d_upsample_kernelPKfiiPfiiS0_iS0_i_param_7,
	.param .u64 .ptr .align 1 _Z22conv2d_upsample_kernelPKfiiPfiiS0_iS0_i_param_8,
	.param .u32 _Z22conv2d_upsample_kernelPKfiiPfiiS0_iS0_i_param_9
)
{
	.reg .pred 	%p<45>;
	.reg .b32 	%r<74>;
	.reg .b32 	%f<65>;
	.reg .b64 	%rd<35>;

	ld.param.u64 	%rd10, [_Z22conv2d_upsample_kernelPKfiiPfiiS0_iS0_i_param_0];
	ld.param.u32 	%r33, [_Z22conv2d_upsample_kernelPKfiiPfiiS0_iS0_i_param_1];
	ld.param.u32 	%r35, [_Z22conv2d_upsample_kernelPKfiiPfiiS0_iS0_i_param_4];
	ld.param.u32 	%r38, [_Z22conv2d_upsample_kernelPKfiiPfiiS0_iS0_i_param_5];
	ld.param.u64 	%rd11, [_Z22conv2d_upsample_kernelPKfiiPfiiS0_iS0_i_param_6];
	ld.param.u32 	%r36, [_Z22conv2d_upsample_kernelPKfiiPfiiS0_iS0_i_param_7];
	ld.param.u32 	%r37, [_Z22conv2d_upsample_kernelPKfiiPfiiS0_iS0_i_param_9];
	cvta.to.global.u64 	%rd1, %rd11;
	cvta.to.global.u64 	%rd2, %rd10;
	mov.u32 	%r40, %ctaid.x;
	mov.u32 	%r41, %ntid.x;
	mul.lo.s32 	%r1, %r40, %r41;
	mov.u32 	%r2, %tid.x;
	add.s32 	%r3, %r1, %r2;
	mov.u32 	%r42, %ctaid.y;
	mov.u32 	%r43, %ntid.y;
	mov.u32 	%r44, %tid.y;
	mad.lo.s32 	%r45, %r42, %r43, %r44;
	setp.ge.s32 	%p1, %r3, %r35;
	setp.ge.s32 	%p2, %r45, %r38;
	or.pred  	%p3, %p1, %p2;
	@%p3 bra 	$L__BB0_34;
	setp.lt.s32 	%p4, %r37, 1;
	mov.f32 	%f63, 0f00000000;
	@%p4 bra 	$L__BB0_33;
	shr.u32 	%r5, %r37, 1;
	shr.u32 	%r6, %r36, 1;
	and.b32  	%r7, %r36, 3;
	and.b32  	%r8, %r36, 2147483644;
	neg.s32 	%r9, %r8;
	add.s32 	%r47, %r2, %r6;
	add.s32 	%r48, %r47, %r1;
	add.s32 	%r10, %r48, -1;
	mov.f32 	%f63, 0f00000000;
	mov.b32 	%r70, 0;
	add.s64 	%rd4, %rd1, 8;
$L__BB0_3:
	sub.s32 	%r49, %r45, %r70;
	add.s32 	%r12, %r49, %r5;
	and.b32  	%r50, %r12, 1;
	setp.eq.b32 	%p5, %r50, 1;
	@%p5 bra 	$L__BB0_32;
	ld.param.u32 	%r69, [_Z22conv2d_upsample_kernelPKfiiPfiiS0_iS0_i_param_2];
	setp.lt.s32 	%p6, %r36, 1;
	shr.s32 	%r13, %r12, 1;
	setp.lt.s32 	%p7, %r13, 0;
	setp.ge.s32 	%p8, %r13, %r69;
	or.pred  	%p9, %p7, %p6;
	or.pred  	%p10, %p9, %p8;
	@%p10 bra 	$L__BB0_32;
	ld.param.u64 	%rd33, [_Z22conv2d_upsample_kernelPKfiiPfiiS0_iS0_i_param_8];
	setp.lt.u32 	%p11, %r36, 4;
	mul.lo.s32 	%r14, %r13, %r33;
	cvta.to.global.u64 	%rd12, %rd33;
	mul.wide.u32 	%rd13, %r70, 4;
	add.s64 	%rd3, %rd12, %rd13;
	mov.b32 	%r73, 0;
	@%p11 bra 	$L__BB0_20;
	mov.u32 	%r71, %r10;
	mov.u64 	%rd34, %rd4;
	mov.u32 	%r72, %r9;
$L__BB0_7:
	add.s32 	%r52, %r3, %r6;
	and.b32  	%r53, %r52, 1;
	setp.eq.b32 	%p12, %r53, 1;
	add.s32 	%r17, %r71, 1;
	@%p12 bra 	$L__BB0_10;
	shr.s32 	%r18, %r17, 1;
	setp.lt.s32 	%p13, %r18, 0;
	setp.ge.s32 	%p14, %r18, %r33;
	or.pred  	%p15, %p13, %p14;
	@%p15 bra 	$L__BB0_10;
	add.s32 	%r54, %r18, %r14;
	mul.wide.s32 	%rd14, %r54, 4;
	add.s64 	%rd15, %rd2, %rd14;
	ld.global.f32 	%f23, [%rd15];
	ld.global.f32 	%f24, [%rd34+-8];
	mul.f32 	%f25, %f23, %f24;
	ld.global.f32 	%f26, [%rd3];
	fma.rn.f32 	%f63, %f25, %f26, %f63;
$L__BB0_10:
	add.s32 	%r19, %r71, -2;
	and.b32  	%r55, %r71, 1;
	setp.eq.b32 	%p16, %r55, 1;
	@%p16 bra 	$L__BB0_13;
	shr.s32 	%r20, %r71, 1;
	setp.lt.s32 	%p17, %r20, 0;
	setp.ge.s32 	%p18, %r20, %r33;
	or.pred  	%p19, %p17, %p18;
	@%p19 bra 	$L__BB0_13;
	add.s32 	%r56, %r20, %r14;
	mul.wide.s32 	%rd16, %r56, 4;
	add.s64 	%rd17, %rd2, %rd16;
	ld.global.f32 	%f27, [%rd17];
	ld.global.f32 	%f28, [%rd34+-4];
	mul.f32 	%f29, %f27, %f28;
	ld.global.f32 	%f30, [%rd3];
	fma.rn.f32 	%f63, %f29, %f30, %f63;
$L__BB0_13:
	and.b32  	%r57, %r17, 1;
	setp.eq.b32 	%p20, %r57, 1;
	@%p20 bra 	$L__BB0_16;
	add.s32 	%r58, %r71, -1;
	shr.s32 	%r21, %r58, 1;
	setp.lt.s32 	%p21, %r21, 0;
	setp.ge.s32 	%p22, %r21, %r33;
	or.pred  	%p23, %p21, %p22;
	@%p23 bra 	$L__BB0_16;
	add.s32 	%r59, %r21, %r14;
	mul.wide.s32 	%rd18, %r59, 4;
	add.s64 	%rd19, %rd2, %rd18;
	ld.global.f32 	%f31, [%rd19];
	ld.global.f32 	%f32, [%rd34];
	mul.f32 	%f33, %f31, %f32;
	ld.global.f32 	%f34, [%rd3];
	fma.rn.f32 	%f63, %f33, %f34, %f63;
$L__BB0_16:
	and.b32  	%r60, %r19, 1;
	setp.eq.b32 	%p24, %r60, 1;
	@%p24 bra 	$L__BB0_19;
	shr.s32 	%r22, %r19, 1;
	setp.lt.s32 	%p25, %r22, 0;
	setp.ge.s32 	%p26, %r22, %r33;
	or.pred  	%p27, %p25, %p26;
	@%p27 bra 	$L__BB0_19;
	add.s32 	%r61, %r22, %r14;
	mul.wide.s32 	%rd20, %r61, 4;
	add.s64 	%rd21, %rd2, %rd20;
	ld.global.f32 	%f35, [%rd21];
	ld.global.f32 	%f36, [%rd34+4];
	mul.f32 	%f37, %f35, %f36;
	ld.global.f32 	%f38, [%rd3];
	fma.rn.f32 	%f63, %f37, %f38, %f63;
$L__BB0_19:
	add.s32 	%r72, %r72, 4;
	add.s64 	%rd34, %rd34, 16;
	add.s32 	%r71, %r71, -4;
	setp.ne.s32 	%p28, %r72, 0;
	mov.u32 	%r73, %r8;
	@%p28 bra 	$L__BB0_7;
$L__BB0_20:
	setp.eq.s32 	%p29, %r7, 0;
	@%p29 bra 	$L__BB0_32;
	sub.s32 	%r62, %r3, %r73;
	add.s32 	%r26, %r62, %r6;
	and.b32  	%r27, %r26, 1;
	setp.eq.b32 	%p30, %r27, 1;
	mul.wide.u32 	%rd22, %r73, 4;
	add.s64 	%rd7, %rd1, %rd22;
	@%p30 bra 	$L__BB0_24;
	shr.s32 	%r28, %r26, 1;
	setp.lt.s32 	%p31, %r28, 0;
	setp.ge.s32 	%p32, %r28, %r33;
	or.pred  	%p33, %p31, %p32;
	@%p33 bra 	$L__BB0_24;
	add.s32 	%r63, %r28, %r14;
	mul.wide.s32 	%rd23, %r63, 4;
	add.s64 	%rd24, %rd2, %rd23;
	ld.global.f32 	%f39, [%rd24];
	ld.global.f32 	%f40, [%rd7];
	mul.f32 	%f41, %f39, %f40;
	ld.global.f32 	%f42, [%rd3];
	fma.rn.f32 	%f63, %f41, %f42, %f63;
$L__BB0_24:
	setp.eq.s32 	%p34, %r7, 1;
	@%p34 bra 	$L__BB0_32;
	add.s32 	%r29, %r26, -1;
	and.b32  	%r64, %r29, 1;
	setp.eq.b32 	%p35, %r64, 1;
	@%p35 bra 	$L__BB0_28;
	shr.s32 	%r30, %r29, 1;
	setp.lt.s32 	%p36, %r30, 0;
	setp.ge.s32 	%p37, %r30, %r33;
	or.pred  	%p38, %p36, %p37;
	@%p38 bra 	$L__BB0_28;
	add.s32 	%r65, %r30, %r14;
	mul.wide.s32 	%rd25, %r65, 4;
	add.s64 	%rd26, %rd2, %rd25;
	ld.global.f32 	%f43, [%rd26];
	ld.global.f32 	%f44, [%rd7+4];
	mul.f32 	%f45, %f43, %f44;
	ld.global.f32 	%f46, [%rd3];
	fma.rn.f32 	%f63, %f45, %f46, %f63;
$L__BB0_28:
	setp.eq.s32 	%p39, %r7, 2;
	@%p39 bra 	$L__BB0_32;
	setp.ne.s32 	%p40, %r27, 0;
	@%p40 bra 	$L__BB0_32;
	add.s32 	%r66, %r26, -2;
	shr.s32 	%r31, %r66, 1;
	setp.lt.s32 	%p41, %r31, 0;
	setp.ge.s32 	%p42, %r31, %r33;
	or.pred  	%p43, %p41, %p42;
	@%p43 bra 	$L__BB0_32;
	add.s32 	%r67, %r31, %r14;
	mul.wide.s32 	%rd27, %r67, 4;
	add.s64 	%rd28, %rd2, %rd27;
	ld.global.f32 	%f47, [%rd28];
	ld.global.f32 	%f48, [%rd7+8];
	mul.f32 	%f49, %f47, %f48;
	ld.global.f32 	%f50, [%rd3];
	fma.rn.f32 	%f63, %f49, %f50, %f63;
$L__BB0_32:
	add.s32 	%r70, %r70, 1;
	setp.ne.s32 	%p44, %r70, %r37;
	@%p44 bra 	$L__BB0_3;
$L__BB0_33:
	ld.param.u64 	%rd32, [_Z22conv2d_upsample_kernelPKfiiPfiiS0_iS0_i_param_3];
	mad.lo.s32 	%r68, %r35, %r45, %r3;
	cvta.to.global.u64 	%rd29, %rd32;
	mul.wide.s32 	%rd30, %r68, 4;
	add.s64 	%rd31, %rd29, %rd30;
	ld.global.f32 	%f51, [%rd31];
	add.f32 	%f52, %f63, %f51;
	st.global.f32 	[%rd31], %f52;
$L__BB0_34:
	ret;

}


// ===== COMPILED SASS (sm_100) =====

	.target	sm_100

	.elftype	@"ET_EXEC"


//--------------------- .note.nv.tkinfo           --------------------------
	.section	.note.nv.tkinfo,"",@"SHT_NOTE"
	.sectionflags	@"SHF_NOTE_NV_TKINFO"
	.tkinfo
        /*0018*/ 	.word	0x00000002
        /*0030*/ 	.string	""
        /*0030*/ 	.string	"ptxas"
        /*0030*/ 	.string	"Cuda compilation tools, release 13.0, V13.0.88"
        /*0030*/ 	.string	"Build cuda_13.0.r13.0/compiler.36424714_0"
        /*0030*/ 	.string	"-arch sm_100 -m 64 "



//--------------------- .note.nv.cuinfo           --------------------------
	.section	.note.nv.cuinfo,"",@"SHT_NOTE"
	.sectionflags	@"SHF_NOTE_NV_CUINFO"
        /*0018*/ 	.short	0x0002
        /*001a*/ 	.short	0x0064
        /*001c*/ 	.short	0x0082
	.zero		2


//--------------------- .nv.info                  --------------------------
	.section	.nv.info,"",@"SHT_CUDA_INFO"
	.align	4


	//----- nvinfo : EIATTR_REGCOUNT
	.align		4
        /*0000*/ 	.byte	0x04, 0x2f
        /*0002*/ 	.short	(.L_1 - .L_0)
	.align		4
.L_0:
        /*0004*/ 	.word	index@(_Z22conv2d_upsample_kernelPKfiiPfiiS0_iS0_i)
        /*0008*/ 	.word	0x0000001c


	//----- nvinfo : EIATTR_FRAME_SIZE
	.align		4
.L_1:
        /*000c*/ 	.byte	0x04, 0x11
        /*000e*/ 	.short	(.L_3 - .L_2)
	.align		4
.L_2:
        /*0010*/ 	.word	index@(_Z22conv2d_upsample_kernelPKfiiPfiiS0_iS0_i)
        /*0014*/ 	.word	0x00000000


	//----- nvinfo : EIATTR_MIN_STACK_SIZE
	.align		4
.L_3:
        /*0018*/ 	.byte	0x04, 0x12
        /*001a*/ 	.short	(.L_5 - .L_4)
	.align		4
.L_4:
        /*001c*/ 	.word	index@(_Z22conv2d_upsample_kernelPKfiiPfiiS0_iS0_i)
        /*0020*/ 	.word	0x00000000
.L_5:


//--------------------- .nv.compat                --------------------------
	.section	.nv.compat,"",@"SHT_CUDA_COMPAT_INFO"
	.align	4
        /*0000*/ 	.byte	0x02, 0x09, 0x00, 0x00, 0x02, 0x02, 0x01, 0x00, 0x02, 0x05, 0x05, 0x00, 0x03, 0x07, 0x01, 0x01
        /*0010*/ 	.byte	0x02, 0x03, 0x00, 0x00, 0x02, 0x06, 0x01, 0x00, 0x04, 0x0b, 0x08, 0x00, 0x09, 0x00, 0x00, 0x00
        /*0020*/ 	.byte	0x00, 0x00, 0x00, 0x00


//--------------------- .nv.info._Z22conv2d_upsample_kernelPKfiiPfiiS0_iS0_i --------------------------
	.section	.nv.info._Z22conv2d_upsample_kernelPKfiiPfiiS0_iS0_i,"",@"SHT_CUDA_INFO"
	.sectionflags	@""
	.align	4


	//----- nvinfo : EIATTR_CUDA_API_VERSION
	.align		4
        /*0000*/ 	.byte	0x04, 0x37
        /*0002*/ 	.short	(.L_7 - .L_6)
.L_6:
        /*0004*/ 	.word	0x00000082


	//----- nvinfo : EIATTR_KPARAM_INFO
	.align		4
.L_7:
        /*0008*/ 	.byte	0x04, 0x17
        /*000a*/ 	.short	(.L_9 - .L_8)
.L_8:
        /*000c*/ 	.word	0x00000000
        /*0010*/ 	.short	0x0009
        /*0012*/ 	.short	0x0038
        /*0014*/ 	.byte	0x00, 0xf0, 0x11, 0x00


	//----- nvinfo : EIATTR_KPARAM_INFO
	.align		4
.L_9:
        /*0018*/ 	.byte	0x04, 0x17
        /*001a*/ 	.short	(.L_11 - .L_10)
.L_10:
        /*001c*/ 	.word	0x00000000
        /*0020*/ 	.short	0x0008
        /*0022*/ 	.short	0x0030
        /*0024*/ 	.byte	0x00, 0xf5, 0x21, 0x00


	//----- nvinfo : EIATTR_KPARAM_INFO
	.align		4
.L_11:
        /*0028*/ 	.byte	0x04, 0x17
        /*002a*/ 	.short	(.L_13 - .L_12)
.L_12:
        /*002c*/ 	.word	0x00000000
        /*0030*/ 	.short	0x0007
        /*0032*/ 	.short	0x0028
        /*0034*/ 	.byte	0x00, 0xf0, 0x11, 0x00


	//----- nvinfo : EIATTR_KPARAM_INFO
	.align		4
.L_13:
        /*0038*/ 	.byte	0x04, 0x17
        /*003a*/ 	.short	(.L_15 - .L_14)
.L_14:
        /*003c*/ 	.word	0x00000000
        /*0040*/ 	.short	0x0006
        /*0042*/ 	.short	0x0020
        /*0044*/ 	.byte	0x00, 0xf5, 0x21, 0x00


	//----- nvinfo : EIATTR_KPARAM_INFO
	.align		4
.L_15:
        /*0048*/ 	.byte	0x04, 0x17
        /*004a*/ 	.short	(.L_17 - .L_16)
.L_16:
        /*004c*/ 	.word	0x00000000
        /*0050*/ 	.short	0x0005
        /*0052*/ 	.short	0x001c
        /*0054*/ 	.byte	0x00, 0xf0, 0x11, 0x00


	//----- nvinfo : EIATTR_KPARAM_INFO
	.align		4
.L_17:
        /*0058*/ 	.byte	0x04, 0x17
        /*005a*/ 	.short	(.L_19 - .L_18)
.L_18:
        /*005c*/ 	.word	0x00000000
        /*0060*/ 	.short	0x0004
        /*0062*/ 	.short	0x0018
        /*0064*/ 	.byte	0x00, 0xf0, 0x11, 0x00


	//----- nvinfo : EIATTR_KPARAM_INFO
	.align		4
.L_19:
        /*0068*/ 	.byte	0x04, 0x17
        /*006a*/ 	.short	(.L_21 - .L_20)
.L_20:
        /*006c*/ 	.word	0x00000000
        /*0070*/ 	.short	0x0003
        /*0072*/ 	.short	0x0010
        /*0074*/ 	.byte	0x00, 0xf5, 0x21, 0x00


	//----- nvinfo : EIATTR_KPARAM_INFO
	.align		4
.L_21:
        /*0078*/ 	.byte	0x04, 0x17
        /*007a*/ 	.short	(.L_23 - .L_22)
.L_22:
        /*007c*/ 	.word	0x00000000
        /*0080*/ 	.short	0x0002
        /*0082*/ 	.short	0x000c
        /*0084*/ 	.byte	0x00, 0xf0, 0x11, 0x00


	//----- nvinfo : EIATTR_KPARAM_INFO
	.align		4
.L_23:
        /*0088*/ 	.byte	0x04, 0x17
        /*008a*/ 	.short	(.L_25 - .L_24)
.L_24:
        /*008c*/ 	.word	0x00000000
        /*0090*/ 	.short	0x0001
        /*0092*/ 	.short	0x0008
        /*0094*/ 	.byte	0x00, 0xf0, 0x11, 0x00


	//----- nvinfo : EIATTR_KPARAM_INFO
	.align		4
.L_25:
        /*0098*/ 	.byte	0x04, 0x17
        /*009a*/ 	.short	(.L_27 - .L_26)
.L_26:
        /*009c*/ 	.word	0x00000000
        /*00a0*/ 	.short	0x0000
        /*00a2*/ 	.short	0x0000
        /*00a4*/ 	.byte	0x00, 0xf5, 0x21, 0x00


	//----- nvinfo : EIATTR_SPARSE_MMA_MASK
	.align		4
.L_27:
        /*00a8*/ 	.byte	0x03, 0x50
        /*00aa*/ 	.short	0x0000


	//----- nvinfo : EIATTR_MAXREG_COUNT
	.align		4
        /*00ac*/ 	.byte	0x03, 0x1b
        /*00ae*/ 	.short	0x00ff


	//----- nvinfo : EIATTR_MERCURY_ISA_VERSION
	.align		4
        /*00b0*/ 	.byte	0x03, 0x5f
        /*00b2*/ 	.short	0x0101


	//----- nvinfo : EIATTR_VRC_CTA_INIT_COUNT
	.align		4
        /*00b4*/ 	.byte	0x02, 0x4a
	.zero		1
	.zero		1


	//----- nvinfo : EIATTR_EXIT_INSTR_OFFSETS
	.align		4
        /*00b8*/ 	.byte	0x04, 0x1c
        /*00ba*/ 	.short	(.L_29 - .L_28)


	//   ....[0]....
.L_28:
        /*00bc*/ 	.word	0x000000d0


	//   ....[1]....
        /*00c0*/ 	.word	0x00000cb0


	//----- nvinfo : EIATTR_CRS_STACK_SIZE
	.align		4
.L_29:
        /*00c4*/ 	.byte	0x04, 0x1e
        /*00c6*/ 	.short	(.L_31 - .L_30)
.L_30:
        /*00c8*/ 	.word	0x00000000


	//----- nvinfo : EIATTR_CBANK_PARAM_SIZE
	.align		4
.L_31:
        /*00cc*/ 	.byte	0x03, 0x19
        /*00ce*/ 	.short	0x003c


	//----- nvinfo : EIATTR_PARAM_CBANK
	.align		4
        /*00d0*/ 	.byte	0x04, 0x0a
        /*00d2*/ 	.short	(.L_33 - .L_32)
	.align		4
.L_32:
        /*00d4*/ 	.word	index@(.nv.constant0._Z22conv2d_upsample_kernelPKfiiPfiiS0_iS0_i)
        /*00d8*/ 	.short	0x0380
        /*00da*/ 	.short	0x003c


	//----- nvinfo : EIATTR_SW_WAR
	.align		4
.L_33:
        /*00dc*/ 	.byte	0x04, 0x36
        /*00de*/ 	.short	(.L_35 - .L_34)
.L_34:
        /*00e0*/ 	.word	0x00000008
.L_35:


//--------------------- .nv.callgraph             --------------------------
	.section	.nv.callgraph,"",@"SHT_CUDA_CALLGRAPH"
	.align	4
	.sectionentsize	8
	.align		4
        /*0000*/ 	.word	0x00000000
	.align		4
        /*0004*/ 	.word	0xffffffff
	.align		4
        /*0008*/ 	.word	0x00000000
	.align		4
        /*000c*/ 	.word	0xfffffffe
	.align		4
        /*0010*/ 	.word	0x00000000
	.align		4
        /*0014*/ 	.word	0xfffffffd
	.align		4
        /*0018*/ 	.word	0x00000000
	.align		4
        /*001c*/ 	.word	0xfffffffc


//--------------------- .text._Z22conv2d_upsample_kernelPKfiiPfiiS0_iS0_i --------------------------
	.section	.text._Z22conv2d_upsample_kernelPKfiiPfiiS0_iS0_i,"ax",@progbits
	.align	128
        .global         _Z22conv2d_upsample_kernelPKfiiPfiiS0_iS0_i
        .type           _Z22conv2d_upsample_kernelPKfiiPfiiS0_iS0_i,@function
        .size           _Z22conv2d_upsample_kernelPKfiiPfiiS0_iS0_i,(.L_x_19 - _Z22conv2d_upsample_kernelPKfiiPfiiS0_iS0_i)
        .other          _Z22conv2d_upsample_kernelPKfiiPfiiS0_iS0_i,@"STO_CUDA_ENTRY STV_DEFAULT"
_Z22conv2d_upsample_kernelPKfiiPfiiS0_iS0_i:
.text._Z22conv2d_upsample_kernelPKfiiPfiiS0_iS0_i:
[----:B------:R-:W-:Y:S01]  /*0000*/  LDC R1, c[0x0][0x37c] ;  /* 0x0000df00ff017b82 */ /* 0x000fe20000000800 */
[----:B------:R-:W0:Y:S07]  /*0010*/  S2R R0, SR_TID.Y ;  /* 0x0000000000007919 */ /* 0x000e2e0000002200 */
[----:B------:R-:W1:Y:S01]  /*0020*/  S2UR UR4, SR_CTAID.X ;  /* 0x00000000000479c3 */ /* 0x000e620000002500 */
[----:B------:R-:W1:Y:S01]  /*0030*/  LDCU UR5, c[0x0][0x360] ;  /* 0x00006c00ff0577ac */ /* 0x000e620008000800 */
[----:B------:R-:W2:Y:S01]  /*0040*/  S2R R10, SR_TID.X ;  /* 0x00000000000a7919 */ /* 0x000ea20000002100 */
[----:B------:R-:W3:Y:S05]  /*0050*/  LDCU.64 UR8, c[0x0][0x398] ;  /* 0x00007300ff0877ac */ /* 0x000eea0008000a00 */
[----:B------:R-:W0:Y:S08]  /*0060*/  S2UR UR6, SR_CTAID.Y ;  /* 0x00000000000679c3 */ /* 0x000e300000002600 */
[----:B------:R-:W0:Y:S01]  /*0070*/  LDC R17, c[0x0][0x364] ;  /* 0x0000d900ff117b82 */ /* 0x000e220000000800 */
[----:B-1----:R-:W-:-:S06]  /*0080*/  UIMAD UR4, UR4, UR5, URZ ;  /* 0x00000005040472a4 */ /* 0x002fcc000f8e02ff */
[----:B--2---:R-:W-:Y:S02]  /*0090*/  VIADD R18, R10, UR4 ;  /* 0x000000040a127c36 */ /* 0x004fe40008000000 */
[----:B0-----:R-:W-:-:S05]  /*00a0*/  IMAD R17, R17, UR6, R0 ;  /* 0x0000000611117c24 */ /* 0x001fca000f8e0200 */
[----:B---3--:R-:W-:-:S04]  /*00b0*/  ISETP.GE.AND P0, PT, R17, UR9, PT ;  /* 0x0000000911007c0c */ /* 0x008fc8000bf06270 */
[----:B------:R-:W-:-:S13]  /*00c0*/  ISETP.GE.OR P0, PT, R18, UR8, P0 ;  /* 0x0000000812007c0c */ /* 0x000fda0008706670 */
[----:B------:R-:W-:Y:S05]  /*00d0*/  @P0 EXIT ;  /* 0x000000000000094d */ /* 0x000fea0003800000 */
[----:B------:R-:W0:Y:S01]  /*00e0*/  LDCU UR5, c[0x0][0x3b8] ;  /* 0x00007700ff0577ac */ /* 0x000e220008000800 */
[----:B------:R-:W-:Y:S01]  /*00f0*/  IMAD.MOV.U32 R16, RZ, RZ, RZ ;  /* 0x000000ffff107224 */ /* 0x000fe200078e00ff */
[----:B------:R-:W1:Y:S01]  /*0100*/  LDCU.64 UR8, c[0x0][0x358] ;  /* 0x00006b00ff0877ac */ /* 0x000e620008000a00 */
[----:B0-----:R-:W-:-:S09]  /*0110*/  UISETP.GE.AND UP0, UPT, UR5, 0x1, UPT ;  /* 0x000000010500788c */ /* 0x001fd2000bf06270 */
[----:B-1----:R-:W-:Y:S05]  /*0120*/  BRA.U !UP0, `(.L_x_0) ;  /* 0x0000000908c47547 */ /* 0x002fea000b800000 */
[----:B------:R-:W0:Y:S01]  /*0130*/  LDC R12, c[0x0][0x3a8] ;  /* 0x0000ea00ff0c7b82 */ /* 0x000e220000000800 */
[----:B------:R-:W1:Y:S01]  /*0140*/  LDCU.64 UR6, c[0x0][0x3a0] ;  /* 0x00007400ff0677ac */ /* 0x000e620008000a00 */
[----:B------:R-:W-:Y:S02]  /*0150*/  IMAD.MOV.U32 R16, RZ, RZ, RZ ;  /* 0x000000ffff107224 */ /* 0x000fe400078e00ff */
[----:B------:R-:W-:Y:S01]  /*0160*/  IMAD.MOV.U32 R13, RZ, RZ, RZ ;  /* 0x000000ffff0d7224 */ /* 0x000fe200078e00ff */
[----:B------:R-:W-:Y:S02]  /*0170*/  USHF.R.U32.HI UR5, URZ, 0x1, UR5 ;  /* 0x00000001ff057899 */ /* 0x000fe40008011605 */
[----:B-1----:R-:W-:-:S04]  /*0180*/  UIADD3 UR6, UP0, UPT, UR6, 0x8, URZ ;  /* 0x0000000806067890 */ /* 0x002fc8000ff1e0ff */
[----:B------:R-:W-:Y:S01]  /*0190*/  UIADD3.X UR7, UPT, UPT, URZ, UR7, URZ, UP0, !UPT ;  /* 0x00000007ff077290 */ /* 0x000fe200087fe4ff */
[----:B0-----:R-:W-:Y:S02]  /*01a0*/  SHF.R.U32.HI R15, RZ, 0x1, R12 ;  /* 0x00000001ff0f7819 */ /* 0x001fe4000001160c */
[----:B------:R-:W-:Y:S02]  /*01b0*/  LOP3.LUT R14, R12, 0x7ffffffc, RZ, 0xc0, !PT ;  /* 0x7ffffffc0c0e7812 */ /* 0x000fe400078ec0ff */
[----:B------:R-:W-:Y:S02]  /*01c0*/  IADD3 R10, PT, PT, R10, UR4, R15 ;  /* 0x000000040a0a7c10 */ /* 0x000fe4000fffe00f */
[----:B------:R-:W-:Y:S01]  /*01d0*/  LOP3.LUT R12, R12, 0x3, RZ, 0xc0, !PT ;  /* 0x000000030c0c7812 */ /* 0x000fe200078ec0ff */
[----:B------:R-:W-:Y:S02]  /*01e0*/  IMAD.MOV R11, RZ, RZ, -R14 ;  /* 0x000000ffff0b7224 */ /* 0x000fe400078e0a0e */
[----:B------:R-:W-:-:S07]  /*01f0*/  VIADD R10, R10, 0xffffffff ;  /* 0xffffffff0a0a7836 */ /* 0x000fce0000000000 */
.L_x_17:
[----:B------:R-:W-:Y:S01]  /*0200*/  IADD3 R0, PT, PT, R17, UR5, -R13 ;  /* 0x0000000511007c10 */ /* 0x000fe2000fffe80d */
[----:B------:R-:W-:Y:S03]  /*0210*/  BSSY.RECONVERGENT B0, `(.L_x_1) ;  /* 0x000009e000007945 */ /* 0x000fe60003800200 */
[----:B------:R-:W-:-:S04]  /*0220*/  LOP3.LUT R2, R0, 0x1, RZ, 0xc0, !PT ;  /* 0x0000000100027812 */ /* 0x000fc800078ec0ff */
[----:B------:R-:W-:-:S13]  /*0230*/  ISETP.NE.U32.AND P0, PT, R2, 0x1, PT ;  /* 0x000000010200780c */ /* 0x000fda0003f05070 */
[----:B01----:R-:W-:Y:S05]  /*0240*/  @!P0 BRA `(.L_x_2) ;  /* 0x0000000800688947 */ /* 0x003fea0003800000 */
[----:B------:R-:W0:Y:S01]  /*0250*/  LDC R4, c[0x0][0x3a8] ;  /* 0x0000ea00ff047b82 */ /* 0x000e220000000800 */
[----:B------:R-:W1:Y:S01]  /*0260*/  LDCU UR10, c[0x0][0x38c] ;  /* 0x00007180ff0a77ac */ /* 0x000e620008000800 */
[----:B------:R-:W-:Y:S02]  /*0270*/  SHF.R.S32.HI R0, RZ, 0x1, R0 ;  /* 0x00000001ff007819 */ /* 0x000fe40000011400 */
[----:B0-----:R-:W-:-:S04]  /*0280*/  ISETP.GE.AND P0, PT, R4, 0x1, PT ;  /* 0x000000010400780c */ /* 0x001fc80003f06270 */
[----:B------:R-:W-:-:S04]  /*0290*/  ISETP.LT.OR P0, PT, R0, RZ, !P0 ;  /* 0x000000ff0000720c */ /* 0x000fc80004701670 */
[----:B-1----:R-:W-:-:S13]  /*02a0*/  ISETP.GE.OR P0, PT, R0, UR10, P0 ;  /* 0x0000000a00007c0c */ /* 0x002fda0008706670 */
[----:B------:R-:W-:Y:S05]  /*02b0*/  @P0 BRA `(.L_x_2) ;  /* 0x00000008004c0947 */ /* 0x000fea0003800000 */
[----:B------:R-:W0:Y:S01]  /*02c0*/  LDC.64 R2, c[0x0][0x3b0] ;  /* 0x0000ec00ff027b82 */ /* 0x000e220000000a00 */
[----:B------:R-:W-:Y:S01]  /*02d0*/  ISETP.GE.U32.AND P0, PT, R4, 0x4, PT ;  /* 0x000000040400780c */ /* 0x000fe20003f06070 */
[----:B------:R-:W-:Y:S02]  /*02e0*/  IMAD.MOV.U32 R7, RZ, RZ, RZ ;  /* 0x000000ffff077224 */ /* 0x000fe400078e00ff */
[----:B0-----:R-:W-:-:S10]  /*02f0*/  IMAD.WIDE.U32 R2, R13, 0x4, R2 ;  /* 0x000000040d027825 */ /* 0x001fd400078e0002 */
[----:B------:R-:W-:Y:S05]  /*0300*/  @!P0 BRA `(.L_x_3) ;  /* 0x0000000400448947 */ /* 0x000fea0003800000 */
[----:B------:R-:W0:Y:S01]  /*0310*/  LDC R19, c[0x0][0x388] ;  /* 0x0000e200ff137b82 */ /* 0x000e220000000800 */
[----:B------:R-:W-:Y:S01]  /*0320*/  IMAD.IADD R6, R18, 0x1, R15 ;  /* 0x0000000112067824 */ /* 0x000fe200078e020f */
[----:B------:R-:W-:Y:S01]  /*0330*/  MOV R21, R11 ;  /* 0x0000000b00157202 */ /* 0x000fe20000000f00 */
[----:B------:R-:W-:Y:S02]  /*0340*/  IMAD.MOV.U32 R20, RZ, RZ, R10 ;  /* 0x000000ffff147224 */ /* 0x000fe400078e000a */
[----:B------:R-:W-:Y:S01]  /*0350*/  IMAD.U32 R7, RZ, RZ, UR7 ;  /* 0x00000007ff077e24 */ /* 0x000fe2000f8e00ff */
[----:B------:R-:W-:Y:S02]  /*0360*/  LOP3.LUT R6, R6, 0x1, RZ, 0xc0, !PT ;  /* 0x0000000106067812 */ /* 0x000fe400078ec0ff */
[----:B------:R-:W1:Y:S02]  /*0370*/  LDC.64 R4, c[0x0][0x380] ;  /* 0x0000e000ff047b82 */ /* 0x000e640000000a00 */
[----:B------:R-:W-:Y:S01]  /*0380*/  ISETP.NE.U32.AND P1, PT, R6, 0x1, PT ;  /* 0x000000010600780c */ /* 0x000fe20003f25070 */
[----:B------:R-:W-:-:S12]  /*0390*/  IMAD.U32 R6, RZ, RZ, UR6 ;  /* 0x00000006ff067e24 */ /* 0x000fd8000f8e00ff */
.L_x_12:
[C---:B------:R-:W-:Y:S01]  /*03a0*/  VIADD R8, R20.reuse, 0x1 ;  /* 0x0000000114087836 */ /* 0x040fe20000000000 */
[C---:B------:R-:W-:Y:S01]  /*03b0*/  LOP3.LUT R9, R20.reuse, 0x1, RZ, 0xc0, !PT ;  /* 0x0000000114097812 */ /* 0x040fe200078ec0ff */
[----:B------:R-:W-:Y:S01]  /*03c0*/  VIADD R22, R20, 0xfffffffe ;  /* 0xfffffffe14167836 */ /* 0x000fe20000000000 */
[----:B------:R-:W-:Y:S01]  /*03d0*/  BSSY.RECONVERGENT B1, `(.L_x_4) ;  /* 0x0000014000017945 */ /* 0x000fe20003800200 */
[----:B------:R-:W-:Y:S01]  /*03e0*/  VIADD R21, R21, 0x4 ;  /* 0x0000000415157836 */ /* 0x000fe20000000000 */
[----:B------:R-:W-:Y:S02]  /*03f0*/  LOP3.LUT R23, R8, 0x1, RZ, 0xc0, !PT ;  /* 0x0000000108177812 */ /* 0x000fe400078ec0ff */
[----:B------:R-:W-:Y:S02]  /*0400*/  LOP3.LUT R24, R22, 0x1, RZ, 0xc0, !PT ;  /* 0x0000000116187812 */ /* 0x000fe400078ec0ff */
[----:B------:R-:W-:Y:S02]  /*0410*/  ISETP.NE.U32.AND P2, PT, R9, 0x1, PT ;  /* 0x000000010900780c */ /* 0x000fe40003f45070 */
[----:B------:R-:W-:-:S02]  /*0420*/  ISETP.NE.U32.AND P3, PT, R23, 0x1, PT ;  /* 0x000000011700780c */ /* 0x000fc40003f65070 */
[----:B------:R-:W-:Y:S02]  /*0430*/  ISETP.NE.U32.AND P4, PT, R24, 0x1, PT ;  /* 0x000000011800780c */ /* 0x000fe40003f85070 */
[----:B------:R-:W-:Y:S01]  /*0440*/  ISETP.NE.AND P5, PT, R21, RZ, PT ;  /* 0x000000ff1500720c */ /* 0x000fe20003fa5270 */
[----:B------:R-:W-:-:S12]  /*0450*/  @!P1 BRA `(.L_x_5) ;  /* 0x00000000002c9947 */ /* 0x000fd80003800000 */
[----:B------:R-:W-:-:S04]  /*0460*/  SHF.R.S32.HI R8, RZ, 0x1, R8 ;  /* 0x00000001ff087819 */ /* 0x000fc80000011408 */
[----:B0-----:R-:W-:-:S04]  /*0470*/  ISETP.GE.AND P0, PT, R8, R19, PT ;  /* 0x000000130800720c */ /* 0x001fc80003f06270 */
[----:B------:R-:W-:-:S13]  /*0480*/  ISETP.LT.OR P0, PT, R8, RZ, P0 ;  /* 0x000000ff0800720c */ /* 0x000fda0000701670 */
[----:B------:R-:W-:Y:S05]  /*0490*/  @P0 BRA `(.L_x_5) ;  /* 0x00000000001c0947 */ /* 0x000fea0003800000 */
[----:B------:R-:W-:Y:S01]  /*04a0*/  IMAD R9, R0, R19, R8 ;  /* 0x0000001300097224 */ /* 0x000fe200078e0208 */
[----:B------:R-:W2:Y:S03]  /*04b0*/  LDG.E R23, desc[UR8][R6.64+-0x8] ;  /* 0xfffff80806177981 */ /* 0x000ea6000c1e1900 */
[----:B-1----:R-:W-:Y:S01]  /*04c0*/  IMAD.WIDE R8, R9, 0x4, R4 ;  /* 0x0000000409087825 */ /* 0x002fe200078e0204 */
[----:B------:R-:W3:Y:S05]  /*04d0*/  LDG.E R24, desc[UR8][R2.64] ;  /* 0x0000000802187981 */ /* 0x000eea000c1e1900 */
[----:B------:R-:W2:Y:S02]  /*04e0*/  LDG.E R8, desc[UR8][R8.64] ;  /* 0x0000000808087981 */ /* 0x000ea4000c1e1900 */
[----:B--2---:R-:W-:-:S04]  /*04f0*/  FMUL R23, R8, R23 ;  /* 0x0000001708177220 */ /* 0x004fc80000400000 */
[----:B---3--:R-:W-:-:S07]  /*0500*/  FFMA R16, R23, R24, R16 ;  /* 0x0000001817107223 */ /* 0x008fce0000000010 */
.L_x_5:
[----:B------:R-:W-:Y:S05]  /*0510*/  BSYNC.RECONVERGENT B1 ;  /* 0x0000000000017941 */ /* 0x000fea0003800200 */
.L_x_4:
[----:B------:R-:W-:Y:S04]  /*0520*/  BSSY.RECONVERGENT B1, `(.L_x_6) ;  /* 0x000000d000017945 */ /* 0x000fe80003800200 */
[----:B------:R-:W-:Y:S05]  /*0530*/  @!P2 BRA `(.L_x_7) ;  /* 0x00000000002ca947 */ /* 0x000fea0003800000 */
        /* <DEDUP_REMOVED lines=11> */
.L_x_7:
[----:B------:R-:W-:Y:S05]  /*05f0*/  BSYNC.RECONVERGENT B1 ;  /* 0x0000000000017941 */ /* 0x000fea0003800200 */
.L_x_6:
[----:B------:R-:W-:Y:S04]  /*0600*/  BSSY.RECONVERGENT B1, `(.L_x_8) ;  /* 0x000000e000017945 */ /* 0x000fe80003800200 */
[----:B------:R-:W-:Y:S05]  /*0610*/  @!P3 BRA `(.L_x_9) ;  /* 0x000000000030b947 */ /* 0x000fea0003800000 */
[----:B------:R-:W-:-:S05]  /*0620*/  VIADD R8, R20, 0xffffffff ;  /* 0xffffffff14087836 */ /* 0x000fca0000000000 */
        /* <DEDUP_REMOVED lines=11> */
.L_x_9:
[----:B------:R-:W-:Y:S05]  /*06e0*/  BSYNC.RECONVERGENT B1 ;  /* 0x0000000000017941 */ /* 0x000fea0003800200 */
.L_x_8:
        /* <DEDUP_REMOVED lines=13> */
.L_x_11:
[----:B------:R-:W-:Y:S05]  /*07c0*/  BSYNC.RECONVERGENT B1 ;  /* 0x0000000000017941 */ /* 0x000fea0003800200 */
.L_x_10:
[----:B------:R-:W-:Y:S01]  /*07d0*/  IADD3 R6, P0, PT, R6, 0x10, RZ ;  /* 0x0000001006067810 */ /* 0x000fe20007f1e0ff */
[----:B------:R-:W-:-:S03]  /*07e0*/  VIADD R20, R20, 0xfffffffc ;  /* 0xfffffffc14147836 */ /* 0x000fc60000000000 */
[----:B------:R-:W-:Y:S01]  /*07f0*/  IADD3.X R7, PT, PT, RZ, R7, RZ, P0, !PT ;  /* 0x00000007ff077210 */ /* 0x000fe200007fe4ff */
[----:B------:R-:W-:Y:S08]  /*0800*/  @P5 BRA `(.L_x_12) ;  /* 0xfffffff800e45947 */ /* 0x000ff0000383ffff */
[----:B------:R-:W-:-:S07]  /*0810*/  IMAD.MOV.U32 R7, RZ, RZ, R14 ;  /* 0x000000ffff077224 */ /* 0x000fce00078e000e */
.L_x_3:
[----:B------:R-:W-:-:S13]  /*0820*/  ISETP.NE.AND P0, PT, R12, RZ, PT ;  /* 0x000000ff0c00720c */ /* 0x000fda0003f05270 */
[----:B------:R-:W-:Y:S05]  /*0830*/  @!P0 BRA `(.L_x_2) ;  /* 0x0000000000ec8947 */ /* 0x000fea0003800000 */
[----:B-1----:R-:W1:Y:S01]  /*0840*/  LDC.64 R4, c[0x0][0x3a0] ;  /* 0x0000e800ff047b82 */ /* 0x002e620000000a00 */
[----:B------:R-:W-:Y:S01]  /*0850*/  IADD3 R8, PT, PT, R15, R18, -R7 ;  /* 0x000000120f087210 */ /* 0x000fe20007ffe807 */
[----:B------:R-:W-:Y:S01]  /*0860*/  BSSY.RECONVERGENT B1, `(.L_x_13) ;  /* 0x0000013000017945 */ /* 0x000fe20003800200 */
[----:B------:R-:W-:Y:S02]  /*0870*/  ISETP.NE.AND P1, PT, R12, 0x1, PT ;  /* 0x000000010c00780c */ /* 0x000fe40003f25270 */
[----:B0-----:R-:W-:-:S04]  /*0880*/  LOP3.LUT R19, R8, 0x1, RZ, 0xc0, !PT ;  /* 0x0000000108137812 */ /* 0x001fc800078ec0ff */
[----:B------:R-:W-:Y:S01]  /*0890*/  ISETP.NE.U32.AND P0, PT, R19, 0x1, PT ;  /* 0x000000011300780c */ /* 0x000fe20003f05070 */
[----:B-1----:R-:W-:-:S12]  /*08a0*/  IMAD.WIDE.U32 R4, R7, 0x4, R4 ;  /* 0x0000000407047825 */ /* 0x002fd800078e0004 */
[----:B------:R-:W-:Y:S05]  /*08b0*/  @!P0 BRA `(.L_x_14) ;  /* 0x0000000000348947 */ /* 0x000fea0003800000 */
[----:B------:R-:W0:Y:S01]  /*08c0*/  LDC R20, c[0x0][0x388] ;  /* 0x0000e200ff147b82 */ /* 0x000e220000000800 */
[----:B------:R-:W-:-:S04]  /*08d0*/  SHF.R.S32.HI R9, RZ, 0x1, R8 ;  /* 0x00000001ff097819 */ /* 0x000fc80000011408 */
[----:B0-----:R-:W-:-:S04]  /*08e0*/  ISETP.GE.AND P0, PT, R9, R20, PT ;  /* 0x000000140900720c */ /* 0x001fc80003f06270 */
[----:B------:R-:W-:-:S13]  /*08f0*/  ISETP.LT.OR P0, PT, R9, RZ, P0 ;  /* 0x000000ff0900720c */ /* 0x000fda0000701670 */
[----:B------:R-:W-:Y:S05]  /*0900*/  @P0 BRA `(.L_x_14) ;  /* 0x0000000000200947 */ /* 0x000fea0003800000 */
[----:B------:R-:W0:Y:S01]  /*0910*/  LDC.64 R6, c[0x0][0x380] ;  /* 0x0000e000ff067b82 */ /* 0x000e220000000a00 */
[----:B------:R-:W-:Y:S01]  /*0920*/  IMAD R9, R0, R20, R9 ;  /* 0x0000001400097224 */ /* 0x000fe200078e0209 */
[----:B------:R-:W2:Y:S03]  /*0930*/  LDG.E R21, desc[UR8][R2.64] ;  /* 0x0000000802157981 */ /* 0x000ea6000c1e1900 */
[----:B0-----:R-:W-:Y:S02]  /*0940*/  IMAD.WIDE R6, R9, 0x4, R6 ;  /* 0x0000000409067825 */ /* 0x001fe400078e0206 */
[----:B------:R-:W3:Y:S04]  /*0950*/  LDG.E R9, desc[UR8][R4.64] ;  /* 0x0000000804097981 */ /* 0x000ee8000c1e1900 */
[----:B------:R-:W3:Y:S02]  /*0960*/  LDG.E R6, desc[UR8][R6.64] ;  /* 0x0000000806067981 */ /* 0x000ee4000c1e1900 */
[----:B---3--:R-:W-:-:S04]  /*0970*/  FMUL R9, R6, R9 ;  /* 0x0000000906097220 */ /* 0x008fc80000400000 */
[----:B--2---:R-:W-:-:S07]  /*0980*/  FFMA R16, R21, R9, R16 ;  /* 0x0000000915107223 */ /* 0x004fce0000000010 */
.L_x_14:
[----:B------:R-:W-:Y:S05]  /*0990*/  BSYNC.RECONVERGENT B1 ;  /* 0x0000000000017941 */ /* 0x000fea0003800200 */
.L_x_13:
[----:B------:R-:W-:Y:S05]  /*09a0*/  @!P1 BRA `(.L_x_2) ;  /* 0x0000000000909947 */ /* 0x000fea0003800000 */
[----:B------:R-:W-:Y:S01]  /*09b0*/  VIADD R6, R8, 0xffffffff ;  /* 0xffffffff08067836 */ /* 0x000fe20000000000 */
[----:B------:R-:W-:Y:S01]  /*09c0*/  ISETP.NE.AND P0, PT, R19, RZ, PT ;  /* 0x000000ff1300720c */ /* 0x000fe20003f05270 */
[----:B------:R-:W-:Y:S03]  /*09d0*/  BSSY.RECONVERGENT B1, `(.L_x_15) ;  /* 0x0000012000017945 */ /* 0x000fe60003800200 */
[----:B------:R-:W-:Y:S02]  /*09e0*/  LOP3.LUT R7, R6, 0x1, RZ, 0xc0, !PT ;  /* 0x0000000106077812 */ /* 0x000fe400078ec0ff */
[----:B------:R-:W-:Y:S02]  /*09f0*/  ISETP.EQ.OR P1, PT, R12, 0x2, P0 ;  /* 0x000000020c00780c */ /* 0x000fe40000722670 */
[----:B------:R-:W-:-:S13]  /*0a00*/  ISETP.NE.U32.AND P2, PT, R7, 0x1, PT ;  /* 0x000000010700780c */ /* 0x000fda0003f45070 */
        /* <DEDUP_REMOVED lines=14> */
.L_x_16:
[----:B------:R-:W-:Y:S05]  /*0af0*/  BSYNC.RECONVERGENT B1 ;  /* 0x0000000000017941 */ /* 0x000fea0003800200 */
.L_x_15:
[----:B------:R-:W-:Y:S05]  /*0b00*/  @P1 BRA `(.L_x_2) ;  /* 0x0000000000381947 */ /* 0x000fea0003800000 */
[----:B------:R-:W0:Y:S01]  /*0b10*/  LDC R20, c[0x0][0x388] ;  /* 0x0000e200ff147b82 */ /* 0x000e220000000800 */
[----:B------:R-:W-:-:S05]  /*0b20*/  VIADD R8, R8, 0xfffffffe ;  /* 0xfffffffe08087836 */ /* 0x000fca0000000000 */
[----:B------:R-:W-:-:S04]  /*0b30*/  SHF.R.S32.HI R9, RZ, 0x1, R8 ;  /* 0x00000001ff097819 */ /* 0x000fc80000011408 */
[----:B0-----:R-:W-:-:S04]  /*0b40*/  ISETP.GE.AND P0, PT, R9, R20, PT ;  /* 0x000000140900720c */ /* 0x001fc80003f06270 */
[----:B------:R-:W-:-:S13]  /*0b50*/  ISETP.LT.OR P0, PT, R9, RZ, P0 ;  /* 0x000000ff0900720c */ /* 0x000fda0000701670 */
[----:B------:R-:W-:Y:S05]  /*0b60*/  @P0 BRA `(.L_x_2) ;  /* 0x0000000000200947 */ /* 0x000fea0003800000 */
[----:B------:R-:W0:Y:S01]  /*0b70*/  LDC.64 R6, c[0x0][0x380] ;  /* 0x0000e000ff067b82 */ /* 0x000e220000000a00 */
[----:B------:R-:W-:Y:S01]  /*0b80*/  IMAD R9, R0, R20, R9 ;  /* 0x0000001400097224 */ /* 0x000fe200078e0209 */
[----:B------:R-:W2:Y:S04]  /*0b90*/  LDG.E R5, desc[UR8][R4.64+0x8] ;  /* 0x0000080804057981 */ /* 0x000ea8000c1e1900 */
[----:B------:R-:W3:Y:S01]  /*0ba0*/  LDG.E R3, desc[UR8][R2.64] ;  /* 0x0000000802037981 */ /* 0x000ee2000c1e1900 */
[----:B0-----:R-:W-:-:S06]  /*0bb0*/  IMAD.WIDE R6, R9, 0x4, R6 ;  /* 0x0000000409067825 */ /* 0x001fcc00078e0206 */
[----:B------:R-:W2:Y:S02]  /*0bc0*/  LDG.E R6, desc[UR8][R6.64] ;  /* 0x0000000806067981 */ /* 0x000ea4000c1e1900 */
[----:B--2---:R-:W-:-:S04]  /*0bd0*/  FMUL R9, R6, R5 ;  /* 0x0000000506097220 */ /* 0x004fc80000400000 */
[----:B---3--:R-:W-:-:S07]  /*0be0*/  FFMA R16, R3, R9, R16 ;  /* 0x0000000903107223 */ /* 0x008fce0000000010 */
.L_x_2:
[----:B------:R-:W-:Y:S05]  /*0bf0*/  BSYNC.RECONVERGENT B0 ;  /* 0x0000000000007941 */ /* 0x000fea0003800200 */
.L_x_1:
[----:B------:R-:W2:Y:S01]  /*0c00*/  LDCU UR10, c[0x0][0x3b8] ;  /* 0x00007700ff0a77ac */ /* 0x000ea20008000800 */
[----:B------:R-:W-:-:S05]  /*0c10*/  VIADD R13, R13, 0x1 ;  /* 0x000000010d0d7836 */ /* 0x000fca0000000000 */
[----:B--2---:R-:W-:-:S13]  /*0c20*/  ISETP.NE.AND P0, PT, R13, UR10, PT ;  /* 0x0000000a0d007c0c */ /* 0x004fda000bf05270 */
[----:B------:R-:W-:Y:S05]  /*0c30*/  @P0 BRA `(.L_x_17) ;  /* 0xfffffff400700947 */ /* 0x000fea000383ffff */
.L_x_0:
[----:B------:R-:W2:Y:S01]  /*0c40*/  LDC.64 R2, c[0x0][0x390] ;  /* 0x0000e400ff027b82 */ /* 0x000ea20000000a00 */
[----:B------:R-:W3:Y:S02]  /*0c50*/  LDCU UR10, c[0x0][0x398] ;  /* 0x00007300ff0a77ac */ /* 0x000ee40008000800 */
[----:B---3--:R-:W-:-:S04]  /*0c60*/  IMAD R17, R17, UR10, R18 ;  /* 0x0000000a11117c24 */ /* 0x008fc8000f8e0212 */
[----:B--2---:R-:W-:-:S05]  /*0c70*/  IMAD.WIDE R2, R17, 0x4, R2 ;  /* 0x0000000411027825 */ /* 0x004fca00078e0202 */
[----:B-1----:R-:W2:Y:S02]  /*0c80*/  LDG.E R5, desc[UR8][R2.64] ;  /* 0x0000000802057981 */ /* 0x002ea4000c1e1900 */
[----:B--2---:R-:W-:-:S05]  /*0c90*/  FADD R5, R5, R16 ;  /* 0x0000001005057221 */ /* 0x004fca0000000000 */
[----:B------:R-:W-:Y:S01]  /*0ca0*/  STG.E desc[UR8][R2.64], R5 ;  /* 0x0000000502007986 */ /* 0x000fe2000c101908 */
[----:B------:R-:W-:Y:S05]  /*0cb0*/  EXIT ;  /* 0x000000000000794d */ /* 0x000fea0003800000 */
.L_x_18:
[----:B------:R-:W-:-:S00]  /*0cc0*/  BRA `(.L_x_18) ;  /* 0xfffffffc00fc7947 */ /* 0x000fc0000383ffff */
[----:B------:R-:W-:-:S00]  /*0cd0*/  NOP ;  /* 0x0000000000007918 */ /* 0x000fc00000000000 */
        /* <DEDUP_REMOVED lines=10> */
.L_x_19:


//--------------------- .nv.shared.reserved.0     --------------------------
	.section	.nv.shared.reserved.0,"aw",@nobits
	.weak		__nv_reservedSMEM_offset_0_alias
	.size		__nv_reservedSMEM_offset_0_alias, 0, 64
	.other		__nv_reservedSMEM_offset_0_alias,@"STO_CUDA_RESERVED_SHARED STV_DEFAULT"
__nv_reservedSMEM_offset_0_alias:
	.zero		0
	.zero		64


//--------------------- .nv.constant0._Z22conv2d_upsample_kernelPKfiiPfiiS0_iS0_i --------------------------
	.section	.nv.constant0._Z22conv2d_upsample_kernelPKfiiPfiiS0_iS0_i,"a",@progbits
	.sectionflags	@""
	.align	4
.nv.constant0._Z22conv2d_upsample_kernelPKfiiPfiiS0_iS0_i:
	.zero		956


//--------------------- SYMBOLS --------------------------

	.type		.nv.reservedSmem.offset0,@object
	.size		.nv.reservedSmem.offset0,0x4
